//
// Generated by NVIDIA NVVM Compiler
//
// Compiler Build ID: CL-36424714
// Cuda compilation tools, release 13.0, V13.0.88
// Based on NVVM 20.0.0
//

.version 9.0
.target sm_100
.address_size 64

	// .globl	_Z11process_netPi
.extern .func  (.param .b32 func_retval0) vprintf
(
	.param .b64 vprintf_param_0,
	.param .b64 vprintf_param_1
)
;
.global .align 1 .b8 $str[23] = {72, 101, 108, 108, 111, 32, 87, 111, 114, 108, 100, 32, 102, 114, 111, 109, 32, 71, 80, 85, 33, 10};

.visible .entry _Z11process_netPi(
	.param .u64 .ptr .align 1 _Z11process_netPi_param_0
)
{
	.reg .b32 	%r<4>;
	.reg .b64 	%rd<5>;

	ld.param.u64 	%rd1, [_Z11process_netPi_param_0];
	cvta.to.global.u64 	%rd2, %rd1;
	mov.u64 	%rd3, $str;
	cvta.global.u64 	%rd4, %rd3;
	{ // callseq 0, 0
	.param .b64 param0;
	st.param.b64 	[param0], %rd4;
	.param .b64 param1;
	st.param.b64 	[param1], 0;
	.param .b32 retval0;
	call.uni (retval0), 
	vprintf, 
	(
	param0, 
	param1
	);
	ld.param.b32 	%r1, [retval0];
	} // callseq 0
	mov.b32 	%r3, 2;
	st.global.u32 	[%rd2], %r3;
	ret;

}


// ===== COMPILED SASS (sm_100) =====

	.target	sm_100

	.elftype	@"ET_EXEC"


//--------------------- .note.nv.tkinfo           --------------------------
	.section	.note.nv.tkinfo,"",@"SHT_NOTE"
	.sectionflags	@"SHF_NOTE_NV_TKINFO"
	.tkinfo
        /*0018*/ 	.word	0x00000002
        /*0030*/ 	.string	""
        /*0030*/ 	.string	"ptxas"
        /*0030*/ 	.string	"Cuda compilation tools, release 13.0, V13.0.88"
        /*0030*/ 	.string	"Build cuda_13.0.r13.0/compiler.36424714_0"
        /*0030*/ 	.string	"-arch sm_100 -m 64 "



//--------------------- .note.nv.cuinfo           --------------------------
	.section	.note.nv.cuinfo,"",@"SHT_NOTE"
	.sectionflags	@"SHF_NOTE_NV_CUINFO"
        /*0018*/ 	.short	0x0002
        /*001a*/ 	.short	0x0064
        /*001c*/ 	.short	0x0082
	.zero		2


//--------------------- .nv.info                  --------------------------
	.section	.nv.info,"",@"SHT_CUDA_INFO"
	.align	4


	//----- nvinfo : EIATTR_REGCOUNT
	.align		4
        /*0000*/ 	.byte	0x04, 0x2f
        /*0002*/ 	.short	(.L_2 - .L_1)
	.align		4
.L_1:
        /*0004*/ 	.word	index@(_Z11process_netPi)
        /*0008*/ 	.word	0x00000018


	//----- nvinfo : EIATTR_FRAME_SIZE
	.align		4
.L_2:
        /*000c*/ 	.byte	0x04, 0x11
        /*000e*/ 	.short	(.L_4 - .L_3)
	.align		4
.L_3:
        /*0010*/ 	.word	index@(_Z11process_netPi)
        /*0014*/ 	.word	0x00000000


	//----- nvinfo : EIATTR_MIN_STACK_SIZE
	.align		4
.L_4:
        /*0018*/ 	.byte	0x04, 0x12
        /*001a*/ 	.short	(.L_6 - .L_5)
	.align		4
.L_5:
        /*001c*/ 	.word	index@(_Z11process_netPi)
        /*0020*/ 	.word	0x00000000
.L_6:


//--------------------- .nv.compat                --------------------------
	.section	.nv.compat,"",@"SHT_CUDA_COMPAT_INFO"
	.align	4
        /*0000*/ 	.byte	0x02, 0x09, 0x00, 0x00, 0x02, 0x02, 0x01, 0x00, 0x02, 0x05, 0x05, 0x00, 0x03, 0x07, 0x01, 0x01
        /*0010*/ 	.byte	0x02, 0x03, 0x00, 0x00, 0x02, 0x06, 0x01, 0x00, 0x04, 0x0b, 0x08, 0x00, 0x09, 0x00, 0x00, 0x00
        /*0020*/ 	.byte	0x00, 0x00, 0x00, 0x00


//--------------------- .nv.info._Z11process_netPi --------------------------
	.section	.nv.info._Z11process_netPi,"",@"SHT_CUDA_INFO"
	.sectionflags	@""
	.align	4


	//----- nvinfo : EIATTR_CUDA_API_VERSION
	.align		4
        /*0000*/ 	.byte	0x04, 0x37
        /*0002*/ 	.short	(.L_8 - .L_7)
.L_7:
        /*0004*/ 	.word	0x00000082


	//----- nvinfo : EIATTR_KPARAM_INFO
	.align		4
.L_8:
        /*0008*/ 	.byte	0x04, 0x17
        /*000a*/ 	.short	(.L_10 - .L_9)
.L_9:
        /*000c*/ 	.word	0x00000000
        /*0010*/ 	.short	0x0000
        /*0012*/ 	.short	0x0000
        /*0014*/ 	.byte	0x00, 0xf5, 0x21, 0x00


	//----- nvinfo : EIATTR_SPARSE_MMA_MASK
	.align		4
.L_10:
        /*0018*/ 	.byte	0x03, 0x50
        /*001a*/ 	.short	0x0000


	//----- nvinfo : EIATTR_MAXREG_COUNT
	.align		4
        /*001c*/ 	.byte	0x03, 0x1b
        /*001e*/ 	.short	0x00ff


	//----- nvinfo : EIATTR_EXTERNS
	.align		4
        /*0020*/ 	.byte	0x04, 0x0f
        /*0022*/ 	.short	(.L_12 - .L_11)


	//   ....[0]....
	.align		4
.L_11:
        /*0024*/ 	.word	index@(vprintf)


	//----- nvinfo : EIATTR_MERCURY_ISA_VERSION
	.align		4
.L_12:
        /*0028*/ 	.byte	0x03, 0x5f
        /*002a*/ 	.short	0x0101


	//----- nvinfo : EIATTR_VRC_CTA_INIT_COUNT
	.align		4
        /*002c*/ 	.byte	0x02, 0x4a
	.zero		1
	.zero		1


	//----- nvinfo : EIATTR_SYSCALL_OFFSETS
	.align		4
        /*0030*/ 	.byte	0x04, 0x46
        /*0032*/ 	.short	(.L_14 - .L_13)


	//   ....[0]....
.L_13:
        /*0034*/ 	.word	0x00000090


	//----- nvinfo : EIATTR_EXIT_INSTR_OFFSETS
	.align		4
.L_14:
        /*0038*/ 	.byte	0x04, 0x1c
        /*003a*/ 	.short	(.L_16 - .L_15)


	//   ....[0]....
.L_15:
        /*003c*/ 	.word	0x000000d0


	//----- nvinfo : EIATTR_CBANK_PARAM_SIZE
	.align		4
.L_16:
        /*0040*/ 	.byte	0x03, 0x19
        /*0042*/ 	.short	0x0008


	//----- nvinfo : EIATTR_PARAM_CBANK
	.align		4
        /*0044*/ 	.byte	0x04, 0x0a
        /*0046*/ 	.short	(.L_18 - .L_17)
	.align		4
.L_17:
        /*0048*/ 	.word	index@(.nv.constant0._Z11process_netPi)
        /*004c*/ 	.short	0x0380
        /*004e*/ 	.short	0x0008


	//----- nvinfo : EIATTR_SW_WAR
	.align		4
.L_18:
        /*0050*/ 	.byte	0x04, 0x36
        /*0052*/ 	.short	(.L_20 - .L_19)
.L_19:
        /*0054*/ 	.word	0x00000008
.L_20:


//--------------------- .nv.callgraph             --------------------------
	.section	.nv.callgraph,"",@"SHT_CUDA_CALLGRAPH"
	.align	4
	.sectionentsize	8
	.align		4
        /*0000*/ 	.word	0x00000000
	.align		4
        /*0004*/ 	.word	0xffffffff
	.align		4
        /*0008*/ 	.word	index@(_Z11process_netPi)
	.align		4
        /*000c*/ 	.word	index@(vprintf)
	.align		4
        /*0010*/ 	.word	0x00000000
	.align		4
        /*0014*/ 	.word	0xfffffffe
	.align		4
        /*0018*/ 	.word	0x00000000
	.align		4
        /*001c*/ 	.word	0xfffffffd
	.align		4
        /*0020*/ 	.word	0x00000000
	.align		4
        /*0024*/ 	.word	0xfffffffc


//--------------------- .nv.constant4             --------------------------
	.section	.nv.constant4,"a",@progbits
	.align	8
	.align		8
.nv.constant4:
        /*0000*/ 	.dword	vprintf
	.align		8
        /*0008*/ 	.dword	$str


//--------------------- .text._Z11process_netPi   --------------------------
	.section	.text._Z11process_netPi,"ax",@progbits
	.align	128
        .global         _Z11process_netPi
        .type           _Z11process_netPi,@function
        .size           _Z11process_netPi,(.L_x_2 - _Z11process_netPi)
        .other          _Z11process_netPi,@"STO_CUDA_ENTRY STV_DEFAULT"
_Z11process_netPi:
.text._Z11process_netPi:
[----:B------:R-:W0:Y:S01]  /*0000*/  LDC R1, c[0x0][0x37c] ;  /* 0x0000df00ff017b82 */ /* 0x000e220000000800 */
[----:B------:R-:W-:Y:S01]  /*0010*/  MOV R0, 0x0 ;  /* 0x0000000000007802 */ /* 0x000fe20000000f00 */
[----:B------:R-:W1:Y:S01]  /*0020*/  LDCU.64 UR4, c[0x4][0x8] ;  /* 0x01000100ff0477ac */ /* 0x000e620008000a00 */
[----:B------:R-:W-:-:S05]  /*0030*/  CS2R R6, SRZ ;  /* 0x0000000000067805 */ /* 0x000fca000001ff00 */
[----:B------:R2:W3:Y:S01]  /*0040*/  LDC.64 R2, c[0x4][R0] ;  /* 0x0100000000027b82 */ /* 0x0004e20000000a00 */
[----:B------:R-:W4:Y:S01]  /*0050*/  LDCU.64 UR36, c[0x0][0x358] ;  /* 0x00006b00ff2477ac */ /* 0x000f220008000a00 */
[----:B-1----:R-:W-:Y:S02]  /*0060*/  IMAD.U32 R4, RZ, RZ, UR4 ;  /* 0x00000004ff047e24 */ /* 0x002fe4000f8e00ff */
[----:B--2---:R-:W-:-:S07]  /*0070*/  IMAD.U32 R5, RZ, RZ, UR5 ;  /* 0x00000005ff057e24 */ /* 0x004fce000f8e00ff */
[----:B------:R-:W-:-:S07]  /*0080*/  LEPC R20, `(.L_x_0) ;  /* 0x000000001014794e */ /* 0x000fce0000000000 */
[----:B0--34-:R-:W-:Y:S05]  /*0090*/  CALL.ABS.NOINC R2 ;  /* 0x0000000002007343 */ /* 0x019fea0003c00000 */
.L_x_0:
[----:B------:R-:W0:Y:S01]  /*00a0*/  LDC.64 R2, c[0x0][0x380] ;  /* 0x0000e000ff027b82 */ /* 0x000e220000000a00 */
[----:B------:R-:W-:-:S05]  /*00b0*/  IMAD.MOV.U32 R5, RZ, RZ, 0x2 ;  /* 0x00000002ff057424 */ /* 0x000fca00078e00ff */
[----:B0-----:R-:W-:Y:S01]  /*00c0*/  STG.E desc[UR36][R2.64], R5 ;  /* 0x0000000502007986 */ /* 0x001fe2000c101924 */
[----:B------:R-:W-:Y:S05]  /*00d0*/  EXIT ;  /* 0x000000000000794d */ /* 0x000fea0003800000 */
.L_x_1:
[----:B------:R-:W-:-:S00]  /*00e0*/  BRA `(.L_x_1) ;  /* 0xfffffffc00fc7947 */ /* 0x000fc0000383ffff */
[----:B------:R-:W-:-:S00]  /*00f0*/  NOP ;  /* 0x0000000000007918 */ /* 0x000fc00000000000 */
        /* <DEDUP_REMOVED lines=8> */
.L_x_2:


//--------------------- .nv.global.init           --------------------------
	.section	.nv.global.init,"aw",@progbits
.nv.global.init:
	.type		$str,@object
	.size		$str,(.L_0 - $str)
$str:
        /*0000*/ 	.byte	0x48, 0x65, 0x6c, 0x6c, 0x6f, 0x20, 0x57, 0x6f, 0x72, 0x6c, 0x64, 0x20, 0x66, 0x72, 0x6f, 0x6d
        /*0010*/ 	.byte	0x20, 0x47, 0x50, 0x55, 0x21, 0x0a, 0x00
.L_0:


//--------------------- .nv.shared.reserved.0     --------------------------
	.section	.nv.shared.reserved.0,"aw",@nobits
	.weak		__nv_reservedSMEM_offset_0_alias
	.size		__nv_reservedSMEM_offset_0_alias, 0, 64
	.other		__nv_reservedSMEM_offset_0_alias,@"STO_CUDA_RESERVED_SHARED STV_DEFAULT"
__nv_reservedSMEM_offset_0_alias:
	.zero		0
	.zero		64


//--------------------- .nv.constant0._Z11process_netPi --------------------------
	.section	.nv.constant0._Z11process_netPi,"a",@progbits
	.sectionflags	@""
	.align	4
.nv.constant0._Z11process_netPi:
	.zero		904


//--------------------- SYMBOLS --------------------------

	.type		.nv.reservedSmem.offset0,@object
	.size		.nv.reservedSmem.offset0,0x4
	.type		vprintf,@function
